	.headerflags	@"EF_CUDA_TEXMODE_UNIFIED EF_CUDA_64BIT_ADDRESS EF_CUDA_ACCELERATORS EF_CUDA_SM90 EF_CUDA_VIRTUAL_SM(EF_CUDA_SM90)"
	.elftype	@"ET_EXEC"


//--------------------- .nv.info                  --------------------------
	.section	.nv.info,"",@"SHT_CUDA_INFO"
	.align	4


	//----- nvinfo : EIATTR_REGCOUNT
	.align		4
        /*0000*/ 	.byte	0x04, 0x2f
        /*0002*/ 	.short	(.L_1 - .L_0)
	.align		4
.L_0:
        /*0004*/ 	.word	index@(triton_poi_fused__to_copy_add_div_lt_maximum_minimum_mul_pow_prod_rsub_sub_0)
        /*0008*/ 	.word	0x0000001c


	//----- nvinfo : EIATTR_MIN_STACK_SIZE
	.align		4
.L_1:
        /*000c*/ 	.byte	0x04, 0x12
        /*000e*/ 	.short	(.L_3 - .L_2)
	.align		4
.L_2:
        /*0010*/ 	.word	index@(triton_poi_fused__to_copy_add_div_lt_maximum_minimum_mul_pow_prod_rsub_sub_0)
        /*0014*/ 	.word	0x00000000


	//----- nvinfo : EIATTR_FRAME_SIZE
	.align		4
.L_3:
        /*0018*/ 	.byte	0x04, 0x11
        /*001a*/ 	.short	(.L_5 - .L_4)
	.align		4
.L_4:
        /*001c*/ 	.word	index@(triton_poi_fused__to_copy_add_div_lt_maximum_minimum_mul_pow_prod_rsub_sub_0)
        /*0020*/ 	.word	0x00000000


	//----- nvinfo : EIATTR_MIN_STACK_SIZE
	.align		4
.L_5:
        /*0024*/ 	.byte	0x04, 0x12
        /*0026*/ 	.short	(.L_7 - .L_6)
	.align		4
.L_6:
        /*0028*/ 	.word	index@(triton_poi_fused__to_copy_add_div_lt_maximum_minimum_mul_pow_prod_rsub_sub_0)
        /*002c*/ 	.word	0x00000000
.L_7:


//--------------------- .nv.info.triton_poi_fused__to_copy_add_div_lt_maximum_minimum_mul_pow_prod_rsub_sub_0 --------------------------
	.section	.nv.info.triton_poi_fused__to_copy_add_div_lt_maximum_minimum_mul_pow_prod_rsub_sub_0,"",@"SHT_CUDA_INFO"
	.sectionflags	@""
	.align	4


	//----- nvinfo : EIATTR_CUDA_API_VERSION
	.align		4
        /*0000*/ 	.byte	0x04, 0x37
        /*0002*/ 	.short	(.L_9 - .L_8)
.L_8:
        /*0004*/ 	.word	0x0000007c


	//----- nvinfo : EIATTR_KPARAM_INFO
	.align		4
.L_9:
        /*0008*/ 	.byte	0x04, 0x17
        /*000a*/ 	.short	(.L_11 - .L_10)
.L_10:
        /*000c*/ 	.word	0x00000000
        /*0010*/ 	.short	0x0003
        /*0012*/ 	.short	0x0018
        /*0014*/ 	.byte	0x00, 0xf0, 0x11, 0x00


	//----- nvinfo : EIATTR_KPARAM_INFO
	.align		4
.L_11:
        /*0018*/ 	.byte	0x04, 0x17
        /*001a*/ 	.short	(.L_13 - .L_12)
.L_12:
        /*001c*/ 	.word	0x00000000
        /*0020*/ 	.short	0x0002
        /*0022*/ 	.short	0x0010
        /*0024*/ 	.byte	0x00, 0xf4, 0x21, 0x00


	//----- nvinfo : EIATTR_KPARAM_INFO
	.align		4
.L_13:
        /*0028*/ 	.byte	0x04, 0x17
        /*002a*/ 	.short	(.L_15 - .L_14)
.L_14:
        /*002c*/ 	.word	0x00000000
        /*0030*/ 	.short	0x0001
        /*0032*/ 	.short	0x0008
        /*0034*/ 	.byte	0x00, 0xf4, 0x21, 0x00


	//----- nvinfo : EIATTR_KPARAM_INFO
	.align		4
.L_15:
        /*0038*/ 	.byte	0x04, 0x17
        /*003a*/ 	.short	(.L_17 - .L_16)
.L_16:
        /*003c*/ 	.word	0x00000000
        /*0040*/ 	.short	0x0000
        /*0042*/ 	.short	0x0000
        /*0044*/ 	.byte	0x00, 0xf4, 0x21, 0x00


	//----- nvinfo : EIATTR_SPARSE_MMA_MASK
	.align		4
.L_17:
        /*0048*/ 	.byte	0x03, 0x50
        /*004a*/ 	.short	0x0000


	//----- nvinfo : EIATTR_MAXREG_COUNT
	.align		4
        /*004c*/ 	.byte	0x03, 0x1b
        /*004e*/ 	.short	0x00ff


	//----- nvinfo : EIATTR_EXIT_INSTR_OFFSETS
	.align		4
        /*0050*/ 	.byte	0x04, 0x1c
        /*0052*/ 	.short	(.L_19 - .L_18)


	//   ....[0]....
.L_18:
        /*0054*/ 	.word	0x00000790


	//   ....[1]....
        /*0058*/ 	.word	0x000007b0


	//----- nvinfo : EIATTR_REQNTID
	.align		4
.L_19:
        /*005c*/ 	.byte	0x04, 0x10
        /*005e*/ 	.short	(.L_21 - .L_20)
.L_20:
        /*0060*/ 	.word	0x00000020
        /*0064*/ 	.word	0x00000001
        /*0068*/ 	.word	0x00000001


	//----- nvinfo : EIATTR_CBANK_PARAM_SIZE
	.align		4
.L_21:
        /*006c*/ 	.byte	0x03, 0x19
        /*006e*/ 	.short	0x001c


	//----- nvinfo : EIATTR_PARAM_CBANK
	.align		4
        /*0070*/ 	.byte	0x04, 0x0a
        /*0072*/ 	.short	(.L_23 - .L_22)
	.align		4
.L_22:
        /*0074*/ 	.word	index@(.nv.constant0.triton_poi_fused__to_copy_add_div_lt_maximum_minimum_mul_pow_prod_rsub_sub_0)
        /*0078*/ 	.short	0x0210
        /*007a*/ 	.short	0x001c


	//----- nvinfo : EIATTR_SW_WAR
	.align		4
.L_23:
        /*007c*/ 	.byte	0x04, 0x36
        /*007e*/ 	.short	(.L_25 - .L_24)
.L_24:
        /*0080*/ 	.word	0x00000008
.L_25:


//--------------------- .nv.callgraph             --------------------------
	.section	.nv.callgraph,"",@"SHT_CUDA_CALLGRAPH"
	.align	4
	.sectionentsize	8
	.align		4
        /*0000*/ 	.word	0x00000000
	.align		4
        /*0004*/ 	.word	0xffffffff
	.align		4
        /*0008*/ 	.word	0x00000000
	.align		4
        /*000c*/ 	.word	0xfffffffe
	.align		4
        /*0010*/ 	.word	0x00000000
	.align		4
        /*0014*/ 	.word	0xfffffffd
	.align		4
        /*0018*/ 	.word	0x00000000
	.align		4
        /*001c*/ 	.word	0xfffffffc


//--------------------- .text.triton_poi_fused__to_copy_add_div_lt_maximum_minimum_mul_pow_prod_rsub_sub_0 --------------------------
	.section	.text.triton_poi_fused__to_copy_add_div_lt_maximum_minimum_mul_pow_prod_rsub_sub_0,"ax",@progbits
	.align	128
        .global         triton_poi_fused__to_copy_add_div_lt_maximum_minimum_mul_pow_prod_rsub_sub_0
        .type           triton_poi_fused__to_copy_add_div_lt_maximum_minimum_mul_pow_prod_rsub_sub_0,@function
        .size           triton_poi_fused__to_copy_add_div_lt_maximum_minimum_mul_pow_prod_rsub_sub_0,(.L_x_1 - triton_poi_fused__to_copy_add_div_lt_maximum_minimum_mul_pow_prod_rsub_sub_0)
        .other          triton_poi_fused__to_copy_add_div_lt_maximum_minimum_mul_pow_prod_rsub_sub_0,@"STO_CUDA_ENTRY STV_DEFAULT"
triton_poi_fused__to_copy_add_div_lt_maximum_minimum_mul_pow_prod_rsub_sub_0:
.text.triton_poi_fused__to_copy_add_div_lt_maximum_minimum_mul_pow_prod_rsub_sub_0:
[----:B------:R-:W0:Y:S02]  /*0000*/  LDC R1, c[0x0][0x28] ;  /* 0x00000a00ff017b82 */ /* 0x000e240000000800 */
[----:B------:R-:W1:Y:S01]  /*0010*/  S2R R0, SR_TID.X ;  /* 0x0000000000007919 */ /* 0x000e620000002100 */
[----:B------:R-:W2:Y:S01]  /*0020*/  LDC.64 R2, c[0x0][0x218] ;  /* 0x00008600ff027b82 */ /* 0x000ea20000000a00 */
[----:B------:R-:W-:Y:S01]  /*0030*/  CS2R R8, SRZ ;  /* 0x0000000000087805 */ /* 0x000fe2000001ff00 */
[----:B------:R-:W-:Y:S01]  /*0040*/  ULDC.64 UR4, c[0x0][0x208] ;  /* 0x0000820000047ab9 */ /* 0x000fe20000000a00 */
[----:B------:R-:W3:Y:S01]  /*0050*/  S2R R7, SR_CTAID.X ;  /* 0x0000000000077919 */ /* 0x000ee20000002500 */
[----:B------:R-:W-:Y:S02]  /*0060*/  CS2R R14, SRZ ;  /* 0x00000000000e7805 */ /* 0x000fe4000001ff00 */
[----:B------:R-:W-:Y:S02]  /*0070*/  CS2R R16, SRZ ;  /* 0x0000000000107805 */ /* 0x000fe4000001ff00 */
[----:B------:R-:W4:Y:S01]  /*0080*/  LDC.64 R4, c[0x0][0x220] ;  /* 0x00008800ff047b82 */ /* 0x000f220000000a00 */
[----:B-1----:R-:W-:-:S04]  /*0090*/  SHF.L.U32 R0, R0, 0x1, RZ ;  /* 0x0000000100007819 */ /* 0x002fc800000006ff */
[----:B------:R-:W-:-:S04]  /*00a0*/  LOP3.LUT R0, R0, 0x3e, RZ, 0xc0, !PT ;  /* 0x0000003e00007812 */ /* 0x000fc800078ec0ff */
[----:B---3--:R-:W-:-:S04]  /*00b0*/  LEA R0, R7, R0, 0x6 ;  /* 0x0000000007007211 */ /* 0x008fc800078e30ff */
[C---:B------:R-:W-:Y:S02]  /*00c0*/  ISETP.GE.AND P2, PT, R0.reuse, 0x40, PT ;  /* 0x000000400000780c */ /* 0x040fe40003f46270 */
[----:B------:R-:W-:-:S05]  /*00d0*/  SHF.L.U32 R7, R0, 0x2, RZ ;  /* 0x0000000200077819 */ /* 0x000fca00000006ff */
[----:B--2---:R-:W-:-:S04]  /*00e0*/  IMAD.WIDE R2, R7, 0x4, R2 ;  /* 0x0000000407027825 */ /* 0x004fc800078e0202 */
[----:B----4-:R-:W-:Y:S01]  /*00f0*/  IMAD.WIDE R4, R7, 0x4, R4 ;  /* 0x0000000407047825 */ /* 0x010fe200078e0204 */
[----:B------:R-:W-:Y:S01]  /*0100*/  CS2R R6, SRZ ;  /* 0x0000000000067805 */ /* 0x000fe2000001ff00 */
[----:B------:R-:W2:Y:S01]  /*0110*/  @!P2 LDG.E.EL R9, desc[UR4][R2.64+0x8] ;  /* 0x000008040209a981 */ /* 0x000ea2000c2e1900 */
[----:B------:R-:W-:Y:S02]  /*0120*/  CS2R R10, SRZ ;  /* 0x00000000000a7805 */ /* 0x000fe4000001ff00 */
[----:B------:R-:W-:Y:S01]  /*0130*/  CS2R R12, SRZ ;  /* 0x00000000000c7805 */ /* 0x000fe2000001ff00 */
[----:B------:R-:W3:Y:S04]  /*0140*/  @!P2 LDG.E.EL R14, desc[UR4][R2.64+0x4] ;  /* 0x00000404020ea981 */ /* 0x000ee8000c2e1900 */
[----:B------:R-:W2:Y:S01]  /*0150*/  @!P2 LDG.E.EL R6, desc[UR4][R2.64] ;  /* 0x000000040206a981 */ /* 0x000ea2000c2e1900 */
[----:B------:R-:W-:-:S03]  /*0160*/  CS2R R18, SRZ ;  /* 0x0000000000127805 */ /* 0x000fc6000001ff00 */
[----:B------:R-:W3:Y:S01]  /*0170*/  @!P2 LDG.E.EL R17, desc[UR4][R2.64+0xc] ;  /* 0x00000c040211a981 */ /* 0x000ee2000c2e1900 */
[----:B------:R-:W-:-:S03]  /*0180*/  CS2R R20, SRZ ;  /* 0x0000000000147805 */ /* 0x000fc6000001ff00 */
[----:B------:R-:W4:Y:S04]  /*0190*/  @!P2 LDG.E.EL R10, desc[UR4][R4.64] ;  /* 0x00000004040aa981 */ /* 0x000f28000c2e1900 */
[----:B------:R-:W4:Y:S04]  /*01a0*/  @!P2 LDG.E.EL R13, desc[UR4][R4.64+0x8] ;  /* 0x00000804040da981 */ /* 0x000f28000c2e1900 */
[----:B------:R-:W5:Y:S04]  /*01b0*/  @!P2 LDG.E.EL R18, desc[UR4][R4.64+0x4] ;  /* 0x000004040412a981 */ /* 0x000f68000c2e1900 */
[----:B------:R-:W5:Y:S04]  /*01c0*/  @!P2 LDG.E.EL R21, desc[UR4][R4.64+0xc] ;  /* 0x00000c040415a981 */ /* 0x000f68000c2e1900 */
[----:B------:R-:W5:Y:S04]  /*01d0*/  @!P2 LDG.E.EL R7, desc[UR4][R2.64+0x10] ;  /* 0x000010040207a981 */ /* 0x000f68000c2e1900 */
[----:B------:R-:W5:Y:S04]  /*01e0*/  @!P2 LDG.E.EL R8, desc[UR4][R2.64+0x18] ;  /* 0x000018040208a981 */ /* 0x000f68000c2e1900 */
[----:B------:R-:W5:Y:S04]  /*01f0*/  @!P2 LDG.E.EL R15, desc[UR4][R2.64+0x14] ;  /* 0x00001404020fa981 */ /* 0x000f68000c2e1900 */
[----:B------:R5:W5:Y:S04]  /*0200*/  @!P2 LDG.E.EL R16, desc[UR4][R2.64+0x1c] ;  /* 0x00001c040210a981 */ /* 0x000b68000c2e1900 */
[----:B------:R-:W5:Y:S04]  /*0210*/  @!P2 LDG.E.EL R11, desc[UR4][R4.64+0x10] ;  /* 0x00001004040ba981 */ /* 0x000f68000c2e1900 */
[----:B------:R-:W5:Y:S04]  /*0220*/  @!P2 LDG.E.EL R12, desc[UR4][R4.64+0x18] ;  /* 0x00001804040ca981 */ /* 0x000f68000c2e1900 */
[----:B------:R-:W5:Y:S04]  /*0230*/  @!P2 LDG.E.EL R19, desc[UR4][R4.64+0x14] ;  /* 0x000014040413a981 */ /* 0x000f68000c2e1900 */
[----:B------:R1:W5:Y:S01]  /*0240*/  @!P2 LDG.E.EL R20, desc[UR4][R4.64+0x1c] ;  /* 0x00001c040414a981 */ /* 0x000362000c2e1900 */
[C-C-:B--2---:R-:W-:Y:S01]  /*0250*/  FFMA R22, R9.reuse, 0.5, R6.reuse ;  /* 0x3f00000009167823 */ /* 0x144fe20000000006 */
[----:B------:R-:W-:Y:S01]  /*0260*/  FFMA R25, R9, -0.5, R6 ;  /* 0xbf00000009197823 */ /* 0x000fe20000000006 */
[----:B---3--:R-:W-:-:S03]  /*0270*/  FFMA R6, R17, 0.5, R14 ;  /* 0x3f00000011067823 */ /* 0x008fc6000000000e */
[----:B------:R-:W-:Y:S02]  /*0280*/  FSETP.NAN.AND P1, PT, R22, R22, PT ;  /* 0x000000161600720b */ /* 0x000fe40003f28000 */
[----:B------:R-:W-:Y:S02]  /*0290*/  FSETP.NAN.AND P4, PT, R25, R25, PT ;  /* 0x000000191900720b */ /* 0x000fe40003f88000 */
[----:B------:R-:W-:Y:S01]  /*02a0*/  FSETP.NAN.AND P0, PT, R6, R6, PT ;  /* 0x000000060600720b */ /* 0x000fe20003f08000 */
[C-C-:B----4-:R-:W-:Y:S01]  /*02b0*/  FFMA R23, R13.reuse, 0.5, R10.reuse ;  /* 0x3f0000000d177823 */ /* 0x150fe2000000000a */
[----:B------:R-:W-:-:S04]  /*02c0*/  FFMA R10, R13, -0.5, R10 ;  /* 0xbf0000000d0a7823 */ /* 0x000fc8000000000a */
[CC--:B------:R-:W-:Y:S01]  /*02d0*/  FSETP.GEU.AND P5, PT, R22.reuse, R23.reuse, PT ;  /* 0x000000171600720b */ /* 0x0c0fe20003fae000 */
[----:B-----5:R-:W-:Y:S01]  /*02e0*/  FFMA R3, R21, 0.5, R18 ;  /* 0x3f00000015037823 */ /* 0x020fe20000000012 */
[-C--:B------:R-:W-:Y:S01]  /*02f0*/  FSETP.GT.AND P3, PT, R25, R10.reuse, PT ;  /* 0x0000000a1900720b */ /* 0x080fe20003f64000 */
[----:B-1----:R-:W-:Y:S01]  /*0300*/  FFMA R5, R17, -0.5, R14 ;  /* 0xbf00000011057823 */ /* 0x002fe2000000000e */
[----:B------:R-:W-:Y:S02]  /*0310*/  @!P1 FSEL R22, R22, R23, !P5 ;  /* 0x0000001716169208 */ /* 0x000fe40006800000 */
[-C--:B------:R-:W-:Y:S01]  /*0320*/  FSETP.GEU.AND P1, PT, R6, R3.reuse, PT ;  /* 0x000000030600720b */ /* 0x080fe20003f2e000 */
[----:B------:R-:W-:Y:S01]  /*0330*/  FFMA R4, R8, 0.5, R7 ;  /* 0x3f00000008047823 */ /* 0x000fe20000000007 */
[----:B------:R-:W-:Y:S02]  /*0340*/  @!P4 FSEL R25, R25, R10, P3 ;  /* 0x0000000a1919c208 */ /* 0x000fe40001800000 */
[----:B------:R-:W-:-:S02]  /*0350*/  @!P0 FSEL R6, R6, R3, !P1 ;  /* 0x0000000306068208 */ /* 0x000fc40004800000 */
[----:B------:R-:W-:Y:S02]  /*0360*/  FSETP.NAN.AND P3, PT, R4, R4, PT ;  /* 0x000000040400720b */ /* 0x000fe40003f68000 */
[----:B------:R-:W-:Y:S01]  /*0370*/  FSETP.NAN.AND P4, PT, R5, R5, PT ;  /* 0x000000050500720b */ /* 0x000fe20003f88000 */
[C-C-:B------:R-:W-:Y:S01]  /*0380*/  FFMA R3, R16.reuse, 0.5, R15.reuse ;  /* 0x3f00000010037823 */ /* 0x140fe2000000000f */
[----:B------:R-:W-:Y:S01]  /*0390*/  FFMA R10, R16, -0.5, R15 ;  /* 0xbf000000100a7823 */ /* 0x000fe2000000000f */
[----:B------:R-:W-:Y:S01]  /*03a0*/  FFMA R18, R21, -0.5, R18 ;  /* 0xbf00000015127823 */ /* 0x000fe20000000012 */
[----:B------:R-:W-:Y:S01]  /*03b0*/  FFMA R7, R8, -0.5, R7 ;  /* 0xbf00000008077823 */ /* 0x000fe20000000007 */
[----:B------:R-:W-:Y:S01]  /*03c0*/  FFMA R23, R12, 0.5, R11 ;  /* 0x3f0000000c177823 */ /* 0x000fe2000000000b */
[----:B------:R-:W-:Y:S02]  /*03d0*/  FSETP.NAN.AND P0, PT, R3, R3, PT ;  /* 0x000000030300720b */ /* 0x000fe40003f08000 */
[----:B------:R-:W-:-:S02]  /*03e0*/  FSETP.NAN.AND P1, PT, R10, R10, PT ;  /* 0x0000000a0a00720b */ /* 0x000fc40003f28000 */
[-C--:B------:R-:W-:Y:S02]  /*03f0*/  FSETP.GEU.AND P6, PT, R4, R23.reuse, PT ;  /* 0x000000170400720b */ /* 0x080fe40003fce000 */
[-C--:B------:R-:W-:Y:S01]  /*0400*/  FSETP.GT.AND P5, PT, R5, R18.reuse, PT ;  /* 0x000000120500720b */ /* 0x080fe20003fa4000 */
[--C-:B------:R-:W-:Y:S01]  /*0410*/  FFMA R2, R20, 0.5, R19.reuse ;  /* 0x3f00000014027823 */ /* 0x100fe20000000013 */
[----:B------:R-:W-:Y:S01]  /*0420*/  @!P3 FSEL R4, R4, R23, !P6 ;  /* 0x000000170404b208 */ /* 0x000fe20007000000 */
[----:B------:R-:W-:Y:S01]  /*0430*/  FFMA R19, R20, -0.5, R19 ;  /* 0xbf00000014137823 */ /* 0x000fe20000000013 */
[----:B------:R-:W-:Y:S02]  /*0440*/  FSETP.NAN.AND P3, PT, R7, R7, PT ;  /* 0x000000070700720b */ /* 0x000fe40003f68000 */
[----:B------:R-:W-:Y:S01]  /*0450*/  @!P4 FSEL R5, R5, R18, P5 ;  /* 0x000000120505c208 */ /* 0x000fe20002800000 */
[----:B------:R-:W-:Y:S01]  /*0460*/  FFMA R14, R12, -0.5, R11 ;  /* 0xbf0000000c0e7823 */ /* 0x000fe2000000000b */
[----:B------:R-:W-:-:S02]  /*0470*/  FSETP.GEU.AND P5, PT, R3, R2, PT ;  /* 0x000000020300720b */ /* 0x000fc40003fae000 */
[CC--:B------:R-:W-:Y:S02]  /*0480*/  FSETP.GT.AND P4, PT, R10.reuse, R19.reuse, PT ;  /* 0x000000130a00720b */ /* 0x0c0fe40003f84000 */
[----:B------:R-:W-:Y:S02]  /*0490*/  @!P0 FSEL R3, R3, R2, !P5 ;  /* 0x0000000203038208 */ /* 0x000fe40006800000 */
[----:B------:R-:W-:Y:S02]  /*04a0*/  FSETP.GEU.AND P0, PT, R5, R6, PT ;  /* 0x000000060500720b */ /* 0x000fe40003f0e000 */
[----:B------:R-:W-:Y:S02]  /*04b0*/  FSETP.GT.AND P5, PT, R7, R14, PT ;  /* 0x0000000e0700720b */ /* 0x000fe40003fa4000 */
[----:B------:R-:W-:Y:S01]  /*04c0*/  @!P1 FSEL R10, R10, R19, P4 ;  /* 0x000000130a0a9208 */ /* 0x000fe20002000000 */
[----:B------:R-:W-:Y:S01]  /*04d0*/  FMUL R18, R21, R13 ;  /* 0x0000000d15127220 */ /* 0x000fe20000400000 */
[----:B------:R-:W-:-:S02]  /*04e0*/  FSETP.LT.AND P0, PT, R25, R22, !P0 ;  /* 0x000000161900720b */ /* 0x000fc40004701000 */
[----:B------:R-:W-:Y:S02]  /*04f0*/  @!P3 FSEL R7, R7, R14, P5 ;  /* 0x0000000e0707b208 */ /* 0x000fe40002800000 */
[----:B------:R-:W-:Y:S01]  /*0500*/  FSETP.GEU.AND P1, PT, R10, R3, PT ;  /* 0x000000030a00720b */ /* 0x000fe20003f2e000 */
[----:B------:R-:W-:Y:S01]  /*0510*/  FFMA R18, R17, R9, R18 ;  /* 0x0000000911127223 */ /* 0x000fe20000000012 */
[----:B------:R-:W-:Y:S01]  /*0520*/  FADD R2, R22, -R25 ;  /* 0x8000001916027221 */ /* 0x000fe20000000000 */
[----:B------:R-:W-:Y:S01]  /*0530*/  SEL R9, RZ, 0x1, !P0 ;  /* 0x00000001ff097807 */ /* 0x000fe20004000000 */
[----:B------:R-:W-:Y:S01]  /*0540*/  FADD R5, R6, -R5 ;  /* 0x8000000506057221 */ /* 0x000fe20000000000 */
[----:B------:R-:W-:Y:S01]  /*0550*/  FSETP.LT.AND P0, PT, R7, R4, !P1 ;  /* 0x000000040700720b */ /* 0x000fe20004f01000 */
[----:B------:R-:W-:Y:S01]  /*0560*/  FADD R6, R4, -R7 ;  /* 0x8000000704067221 */ /* 0x000fe20000000000 */
[----:B------:R-:W-:Y:S01]  /*0570*/  FMUL R7, R20, R12 ;  /* 0x0000000c14077220 */ /* 0x000fe20000400000 */
[----:B------:R-:W-:Y:S01]  /*0580*/  FMUL R5, R2, R5 ;  /* 0x0000000502057220 */ /* 0x000fe20000400000 */
[----:B------:R-:W-:Y:S01]  /*0590*/  SEL R2, RZ, 0x1, !P0 ;  /* 0x00000001ff027807 */ /* 0x000fe20004000000 */
[----:B------:R-:W-:Y:S01]  /*05a0*/  FADD R3, R3, -R10 ;  /* 0x8000000a03037221 */ /* 0x000fe20000000000 */
[----:B------:R-:W-:Y:S01]  /*05b0*/  I2FP.F32.U32 R4, R9 ;  /* 0x0000000900047245 */ /* 0x000fe20000201000 */
[----:B------:R-:W-:Y:S01]  /*05c0*/  FFMA R9, R16, R8, R7 ;  /* 0x0000000810097223 */ /* 0x000fe20000000007 */
[----:B------:R-:W-:Y:S01]  /*05d0*/  I2FP.F32.U32 R7, R2 ;  /* 0x0000000200077245 */ /* 0x000fe20000201000 */
[----:B------:R-:W-:-:S02]  /*05e0*/  FMUL R6, R6, R3 ;  /* 0x0000000306067220 */ /* 0x000fc40000400000 */
[----:B------:R-:W-:Y:S01]  /*05f0*/  FFMA R18, -R5, R4, R18 ;  /* 0x0000000405127223 */ /* 0x000fe20000000112 */
[----:B------:R-:W1:Y:S01]  /*0600*/  LDC.64 R2, c[0x0][0x210] ;  /* 0x00008400ff027b82 */ /* 0x000e620000000a00 */
[----:B------:R-:W-:Y:S02]  /*0610*/  FFMA R9, -R6, R7, R9 ;  /* 0x0000000706097223 */ /* 0x000fe40000000109 */
[----:B------:R-:W-:Y:S02]  /*0620*/  FADD R18, R18, 1.0000000168623835264e-16 ;  /* 0x24e6959512127421 */ /* 0x000fe40000000000 */
[----:B------:R-:W-:-:S03]  /*0630*/  FADD R9, R9, 1.0000000168623835264e-16 ;  /* 0x24e6959509097421 */ /* 0x000fc60000000000 */
[C---:B------:R-:W-:Y:S02]  /*0640*/  FSETP.GT.AND P0, PT, |R18|.reuse, 8.50705917302346158658e+37, PT ;  /* 0x7e8000001200780b */ /* 0x040fe40003f04200 */
[C---:B------:R-:W-:Y:S02]  /*0650*/  FSETP.GT.AND P1, PT, |R9|.reuse, 8.50705917302346158658e+37, PT ;  /* 0x7e8000000900780b */ /* 0x040fe40003f24200 */
[----:B------:R-:W-:Y:S02]  /*0660*/  FSETP.GEU.AND P4, PT, |R9|, 1.175494350822287508e-38, PT ;  /* 0x008000000900780b */ /* 0x000fe40003f8e200 */
[----:B------:R-:W-:-:S07]  /*0670*/  FSETP.GEU.AND P3, PT, |R18|, 1.175494350822287508e-38, PT ;  /* 0x008000001200780b */ /* 0x000fce0003f6e200 */
[----:B------:R-:W-:Y:S02]  /*0680*/  @P0 FMUL R18, R18, 0.25 ;  /* 0x3e80000012120820 */ /* 0x000fe40000400000 */
[----:B------:R-:W-:-:S04]  /*0690*/  @P1 FMUL R9, R9, 0.25 ;  /* 0x3e80000009091820 */ /* 0x000fc80000400000 */
[----:B------:R-:W-:Y:S01]  /*06a0*/  @!P4 FMUL R9, R9, 16777216 ;  /* 0x4b8000000909c820 */ /* 0x000fe20000400000 */
[----:B------:R-:W-:Y:S01]  /*06b0*/  @!P3 FMUL R18, R18, 16777216 ;  /* 0x4b8000001212b820 */ /* 0x000fe20000400000 */
[----:B------:R-:W-:-:S03]  /*06c0*/  FMUL R4, R5, R4 ;  /* 0x0000000405047220 */ /* 0x000fc60000400000 */
[----:B------:R-:W2:Y:S01]  /*06d0*/  MUFU.RCP R11, R18 ;  /* 0x00000012000b7308 */ /* 0x000ea20000001000 */
[----:B------:R-:W-:-:S07]  /*06e0*/  FMUL R6, R6, R7 ;  /* 0x0000000706067220 */ /* 0x000fce0000400000 */
[----:B------:R-:W3:Y:S01]  /*06f0*/  MUFU.RCP R9, R9 ;  /* 0x0000000900097308 */ /* 0x000ee20000001000 */
[----:B------:R-:W-:Y:S01]  /*0700*/  @P0 FMUL R4, R4, 0.25 ;  /* 0x3e80000004040820 */ /* 0x000fe20000400000 */
[----:B------:R-:W-:-:S03]  /*0710*/  @P1 FMUL R6, R6, 0.25 ;  /* 0x3e80000006061820 */ /* 0x000fc60000400000 */
[----:B------:R-:W-:Y:S01]  /*0720*/  @!P3 FMUL R4, R4, 16777216 ;  /* 0x4b8000000404b820 */ /* 0x000fe20000400000 */
[----:B------:R-:W-:-:S03]  /*0730*/  @!P4 FMUL R6, R6, 16777216 ;  /* 0x4b8000000606c820 */ /* 0x000fc60000400000 */
[----:B--2---:R-:W-:Y:S01]  /*0740*/  FMUL R11, R11, R4 ;  /* 0x000000040b0b7220 */ /* 0x004fe20000400000 */
[----:B-1----:R-:W-:-:S04]  /*0750*/  IMAD.WIDE R2, R0, 0x4, R2 ;  /* 0x0000000400027825 */ /* 0x002fc800078e0202 */
[----:B---3--:R-:W-:Y:S01]  /*0760*/  FMUL R6, R9, R6 ;  /* 0x0000000609067220 */ /* 0x008fe20000400000 */
[----:B------:R-:W-:-:S03]  /*0770*/  FFMA R4, -R11, R11, 1 ;  /* 0x3f8000000b047423 */ /* 0x000fc6000000010b */
[----:B------:R-:W-:Y:S01]  /*0780*/  FFMA R5, -R6, R6, 1 ;  /* 0x3f80000006057423 */ /* 0x000fe20000000106 */
[----:B------:R-:W-:Y:S06]  /*0790*/  @P2 EXIT ;  /* 0x000000000000294d */ /* 0x000fec0003800000 */
[----:B------:R-:W-:Y:S01]  /*07a0*/  STG.E.64 desc[UR4][R2.64], R4 ;  /* 0x0000000402007986 */ /* 0x000fe2000c101b04 */
[----:B------:R-:W-:Y:S05]  /*07b0*/  EXIT ;  /* 0x000000000000794d */ /* 0x000fea0003800000 */
.L_x_0:
[----:B------:R-:W-:-:S00]  /*07c0*/  BRA `(.L_x_0) ;  /* 0xfffffffc00fc7947 */ /* 0x000fc0000383ffff */
[----:B------:R-:W-:-:S00]  /*07d0*/  NOP ;  /* 0x0000000000007918 */ /* 0x000fc00000000000 */
        /* <DEDUP_REMOVED lines=10> */
.L_x_1:


//--------------------- .nv.constant0.triton_poi_fused__to_copy_add_div_lt_maximum_minimum_mul_pow_prod_rsub_sub_0 --------------------------
	.section	.nv.constant0.triton_poi_fused__to_copy_add_div_lt_maximum_minimum_mul_pow_prod_rsub_sub_0,"a",@progbits
	.sectionflags	@""
	.align	4
.nv.constant0.triton_poi_fused__to_copy_add_div_lt_maximum_minimum_mul_pow_prod_rsub_sub_0:
	.zero		556
